//
// Generated by NVIDIA NVVM Compiler
//
// Compiler Build ID: CL-36424714
// Cuda compilation tools, release 13.0, V13.0.88
// Based on NVVM 20.0.0
//

.version 9.0
.target sm_100
.address_size 64

	// .globl	_Z12saxpy_kernelfPKfS0_Pfi

.visible .entry _Z12saxpy_kernelfPKfS0_Pfi(
	.param .f32 _Z12saxpy_kernelfPKfS0_Pfi_param_0,
	.param .u64 .ptr .align 1 _Z12saxpy_kernelfPKfS0_Pfi_param_1,
	.param .u64 .ptr .align 1 _Z12saxpy_kernelfPKfS0_Pfi_param_2,
	.param .u64 .ptr .align 1 _Z12saxpy_kernelfPKfS0_Pfi_param_3,
	.param .u32 _Z12saxpy_kernelfPKfS0_Pfi_param_4
)
{
	.reg .pred 	%p<2>;
	.reg .b32 	%r<6>;
	.reg .b32 	%f<5>;
	.reg .b64 	%rd<11>;

	ld.param.f32 	%f1, [_Z12saxpy_kernelfPKfS0_Pfi_param_0];
	ld.param.u64 	%rd1, [_Z12saxpy_kernelfPKfS0_Pfi_param_1];
	ld.param.u64 	%rd2, [_Z12saxpy_kernelfPKfS0_Pfi_param_2];
	ld.param.u64 	%rd3, [_Z12saxpy_kernelfPKfS0_Pfi_param_3];
	ld.param.u32 	%r2, [_Z12saxpy_kernelfPKfS0_Pfi_param_4];
	mov.u32 	%r3, %ctaid.x;
	mov.u32 	%r4, %ntid.x;
	mov.u32 	%r5, %tid.x;
	mad.lo.s32 	%r1, %r3, %r4, %r5;
	setp.ge.s32 	%p1, %r1, %r2;
	@%p1 bra 	$L__BB0_2;
	cvta.to.global.u64 	%rd4, %rd1;
	cvta.to.global.u64 	%rd5, %rd2;
	cvta.to.global.u64 	%rd6, %rd3;
	mul.wide.s32 	%rd7, %r1, 4;
	add.s64 	%rd8, %rd4, %rd7;
	ld.global.f32 	%f2, [%rd8];
	add.s64 	%rd9, %rd5, %rd7;
	ld.global.f32 	%f3, [%rd9];
	fma.rn.f32 	%f4, %f1, %f2, %f3;
	add.s64 	%rd10, %rd6, %rd7;
	st.global.f32 	[%rd10], %f4;
$L__BB0_2:
	ret;

}
	// .globl	_Z7k_powerPKfPfi
.visible .entry _Z7k_powerPKfPfi(
	.param .u64 .ptr .align 1 _Z7k_powerPKfPfi_param_0,
	.param .u64 .ptr .align 1 _Z7k_powerPKfPfi_param_1,
	.param .u32 _Z7k_powerPKfPfi_param_2
)
{
	.reg .pred 	%p<2>;
	.reg .b32 	%r<7>;
	.reg .b32 	%f<5>;
	.reg .b64 	%rd<9>;

	ld.param.u64 	%rd1, [_Z7k_powerPKfPfi_param_0];
	ld.param.u64 	%rd2, [_Z7k_powerPKfPfi_param_1];
	ld.param.u32 	%r2, [_Z7k_powerPKfPfi_param_2];
	mov.u32 	%r3, %ctaid.x;
	mov.u32 	%r4, %ntid.x;
	mov.u32 	%r5, %tid.x;
	mad.lo.s32 	%r1, %r3, %r4, %r5;
	setp.ge.s32 	%p1, %r1, %r2;
	@%p1 bra 	$L__BB1_2;
	cvta.to.global.u64 	%rd3, %rd1;
	cvta.to.global.u64 	%rd4, %rd2;
	shl.b32 	%r6, %r1, 1;
	mul.wide.s32 	%rd5, %r6, 4;
	add.s64 	%rd6, %rd3, %rd5;
	ld.global.nc.f32 	%f1, [%rd6];
	ld.global.nc.f32 	%f2, [%rd6+4];
	mul.f32 	%f3, %f2, %f2;
	fma.rn.f32 	%f4, %f1, %f1, %f3;
	mul.wide.s32 	%rd7, %r1, 4;
	add.s64 	%rd8, %rd4, %rd7;
	st.global.f32 	[%rd8], %f4;
$L__BB1_2:
	ret;

}
	// .globl	_Z10k_power_dbPKfPfif
.visible .entry _Z10k_power_dbPKfPfif(
	.param .u64 .ptr .align 1 _Z10k_power_dbPKfPfif_param_0,
	.param .u64 .ptr .align 1 _Z10k_power_dbPKfPfif_param_1,
	.param .u32 _Z10k_power_dbPKfPfif_param_2,
	.param .f32 _Z10k_power_dbPKfPfif_param_3
)
{
	.reg .pred 	%p<3>;
	.reg .b32 	%r<11>;
	.reg .b32 	%f<27>;
	.reg .b64 	%rd<9>;

	ld.param.u64 	%rd1, [_Z10k_power_dbPKfPfif_param_0];
	ld.param.u64 	%rd2, [_Z10k_power_dbPKfPfif_param_1];
	ld.param.u32 	%r2, [_Z10k_power_dbPKfPfif_param_2];
	ld.param.f32 	%f1, [_Z10k_power_dbPKfPfif_param_3];
	mov.u32 	%r3, %ctaid.x;
	mov.u32 	%r4, %ntid.x;
	mov.u32 	%r5, %tid.x;
	mad.lo.s32 	%r1, %r3, %r4, %r5;
	setp.ge.s32 	%p1, %r1, %r2;
	@%p1 bra 	$L__BB2_2;
	cvta.to.global.u64 	%rd3, %rd1;
	cvta.to.global.u64 	%rd4, %rd2;
	shl.b32 	%r6, %r1, 1;
	mul.wide.s32 	%rd5, %r6, 4;
	add.s64 	%rd6, %rd3, %rd5;
	ld.global.nc.f32 	%f2, [%rd6];
	ld.global.nc.f32 	%f3, [%rd6+4];
	mul.f32 	%f4, %f3, %f3;
	fma.rn.f32 	%f5, %f2, %f2, %f4;
	max.f32 	%f6, %f5, 0f0DA24260;
	mov.b32 	%r7, %f6;
	add.s32 	%r8, %r7, -1059760811;
	and.b32  	%r9, %r8, -8388608;
	sub.s32 	%r10, %r7, %r9;
	mov.b32 	%f7, %r10;
	cvt.rn.f32.s32 	%f8, %r9;
	fma.rn.f32 	%f9, %f8, 0f34000000, 0f00000000;
	add.f32 	%f10, %f7, 0fBF800000;
	fma.rn.f32 	%f11, %f10, 0fBE055027, 0f3E1039F6;
	fma.rn.f32 	%f12, %f11, %f10, 0fBDF8CDCC;
	fma.rn.f32 	%f13, %f12, %f10, 0f3E0F2955;
	fma.rn.f32 	%f14, %f13, %f10, 0fBE2AD8B9;
	fma.rn.f32 	%f15, %f14, %f10, 0f3E4CED0B;
	fma.rn.f32 	%f16, %f15, %f10, 0fBE7FFF22;
	fma.rn.f32 	%f17, %f16, %f10, 0f3EAAAA78;
	fma.rn.f32 	%f18, %f17, %f10, 0fBF000000;
	mul.f32 	%f19, %f10, %f18;
	fma.rn.f32 	%f20, %f19, %f10, %f10;
	fma.rn.f32 	%f21, %f9, 0f3F317218, %f20;
	setp.gt.u32 	%p2, %r7, 2139095039;
	fma.rn.f32 	%f22, %f6, 0f7F800000, 0f7F800000;
	selp.f32 	%f23, %f22, %f21, %p2;
	mul.f32 	%f24, %f23, 0f3EDE5BD9;
	mul.f32 	%f25, %f24, 0f41200000;
	max.f32 	%f26, %f25, %f1;
	mul.wide.s32 	%rd7, %r1, 4;
	add.s64 	%rd8, %rd4, %rd7;
	st.global.f32 	[%rd8], %f26;
$L__BB2_2:
	ret;

}
	// .globl	_Z7k_scalePfif
.visible .entry _Z7k_scalePfif(
	.param .u64 .ptr .align 1 _Z7k_scalePfif_param_0,
	.param .u32 _Z7k_scalePfif_param_1,
	.param .f32 _Z7k_scalePfif_param_2
)
{
	.reg .pred 	%p<2>;
	.reg .b32 	%r<6>;
	.reg .b32 	%f<6>;
	.reg .b64 	%rd<5>;

	ld.param.u64 	%rd1, [_Z7k_scalePfif_param_0];
	ld.param.u32 	%r2, [_Z7k_scalePfif_param_1];
	ld.param.f32 	%f1, [_Z7k_scalePfif_param_2];
	mov.u32 	%r3, %ctaid.x;
	mov.u32 	%r4, %ntid.x;
	mov.u32 	%r5, %tid.x;
	mad.lo.s32 	%r1, %r3, %r4, %r5;
	setp.ge.s32 	%p1, %r1, %r2;
	@%p1 bra 	$L__BB3_2;
	cvta.to.global.u64 	%rd2, %rd1;
	cvt.rn.f32.s32 	%f2, %r1;
	cvt.rn.f32.s32 	%f3, %r2;
	div.rn.f32 	%f4, %f1, %f3;
	mul.f32 	%f5, %f4, %f2;
	mul.wide.s32 	%rd3, %r1, 4;
	add.s64 	%rd4, %rd2, %rd3;
	st.global.f32 	[%rd4], %f5;
$L__BB3_2:
	ret;

}
	// .globl	_Z22k_fftshift_interleavedPfi
.visible .entry _Z22k_fftshift_interleavedPfi(
	.param .u64 .ptr .align 1 _Z22k_fftshift_interleavedPfi_param_0,
	.param .u32 _Z22k_fftshift_interleavedPfi_param_1
)
{
	.reg .pred 	%p<3>;
	.reg .b32 	%r<16>;
	.reg .b32 	%f<5>;
	.reg .b64 	%rd<7>;

	ld.param.u64 	%rd1, [_Z22k_fftshift_interleavedPfi_param_0];
	ld.param.u32 	%r3, [_Z22k_fftshift_interleavedPfi_param_1];
	mov.u32 	%r4, %ctaid.x;
	mov.u32 	%r5, %ntid.x;
	mov.u32 	%r6, %tid.x;
	mad.lo.s32 	%r1, %r4, %r5, %r6;
	shr.u32 	%r7, %r3, 31;
	add.s32 	%r8, %r3, %r7;
	shr.s32 	%r2, %r8, 1;
	setp.ge.s32 	%p1, %r1, %r2;
	@%p1 bra 	$L__BB4_2;
	cvta.to.global.u64 	%rd2, %rd1;
	add.s32 	%r9, %r2, %r1;
	and.b32  	%r10, %r3, 1;
	add.s32 	%r11, %r9, %r10;
	setp.lt.s32 	%p2, %r11, %r3;
	selp.b32 	%r12, 0, %r3, %p2;
	sub.s32 	%r13, %r11, %r12;
	shl.b32 	%r14, %r1, 1;
	mul.wide.s32 	%rd3, %r14, 4;
	add.s64 	%rd4, %rd2, %rd3;
	ld.global.f32 	%f1, [%rd4];
	ld.global.f32 	%f2, [%rd4+4];
	shl.b32 	%r15, %r13, 1;
	mul.wide.s32 	%rd5, %r15, 4;
	add.s64 	%rd6, %rd2, %rd5;
	ld.global.f32 	%f3, [%rd6];
	ld.global.f32 	%f4, [%rd6+4];
	st.global.f32 	[%rd4], %f3;
	st.global.f32 	[%rd4+4], %f4;
	st.global.f32 	[%rd6], %f1;
	st.global.f32 	[%rd6+4], %f2;
$L__BB4_2:
	ret;

}


// ===== COMPILED SASS (sm_100) =====

	.target	sm_100

	.elftype	@"ET_EXEC"


//--------------------- .note.nv.tkinfo           --------------------------
	.section	.note.nv.tkinfo,"",@"SHT_NOTE"
	.sectionflags	@"SHF_NOTE_NV_TKINFO"
	.tkinfo
        /*0018*/ 	.word	0x00000002
        /*0030*/ 	.string	""
        /*0030*/ 	.string	"ptxas"
        /*0030*/ 	.string	"Cuda compilation tools, release 13.0, V13.0.88"
        /*0030*/ 	.string	"Build cuda_13.0.r13.0/compiler.36424714_0"
        /*0030*/ 	.string	"-arch sm_100 -m 64 "



//--------------------- .note.nv.cuinfo           --------------------------
	.section	.note.nv.cuinfo,"",@"SHT_NOTE"
	.sectionflags	@"SHF_NOTE_NV_CUINFO"
        /*0018*/ 	.short	0x0002
        /*001a*/ 	.short	0x0064
        /*001c*/ 	.short	0x0082
	.zero		2


//--------------------- .nv.info                  --------------------------
	.section	.nv.info,"",@"SHT_CUDA_INFO"
	.align	4


	//----- nvinfo : EIATTR_REGCOUNT
	.align		4
        /*0000*/ 	.byte	0x04, 0x2f
        /*0002*/ 	.short	(.L_1 - .L_0)
	.align		4
.L_0:
        /*0004*/ 	.word	index@(_Z12saxpy_kernelfPKfS0_Pfi)
        /*0008*/ 	.word	0x0000000c


	//----- nvinfo : EIATTR_FRAME_SIZE
	.align		4
.L_1:
        /*000c*/ 	.byte	0x04, 0x11
        /*000e*/ 	.short	(.L_3 - .L_2)
	.align		4
.L_2:
        /*0010*/ 	.word	index@(_Z12saxpy_kernelfPKfS0_Pfi)
        /*0014*/ 	.word	0x00000000


	//----- nvinfo : EIATTR_REGCOUNT
	.align		4
.L_3:
        /*0018*/ 	.byte	0x04, 0x2f
        /*001a*/ 	.short	(.L_5 - .L_4)
	.align		4
.L_4:
        /*001c*/ 	.word	index@(_Z7k_powerPKfPfi)
        /*0020*/ 	.word	0x0000000c


	//----- nvinfo : EIATTR_FRAME_SIZE
	.align		4
.L_5:
        /*0024*/ 	.byte	0x04, 0x11
        /*0026*/ 	.short	(.L_7 - .L_6)
	.align		4
.L_6:
        /*0028*/ 	.word	index@(_Z7k_powerPKfPfi)
        /*002c*/ 	.word	0x00000000


	//----- nvinfo : EIATTR_REGCOUNT
	.align		4
.L_7:
        /*0030*/ 	.byte	0x04, 0x2f
        /*0032*/ 	.short	(.L_9 - .L_8)
	.align		4
.L_8:
        /*0034*/ 	.word	index@(_Z10k_power_dbPKfPfif)
        /*0038*/ 	.word	0x0000000a


	//----- nvinfo : EIATTR_FRAME_SIZE
	.align		4
.L_9:
        /*003c*/ 	.byte	0x04, 0x11
        /*003e*/ 	.short	(.L_11 - .L_10)
	.align		4
.L_10:
        /*0040*/ 	.word	index@(_Z10k_power_dbPKfPfif)
        /*0044*/ 	.word	0x00000000


	//----- nvinfo : EIATTR_REGCOUNT
	.align		4
.L_11:
        /*0048*/ 	.byte	0x04, 0x2f
        /*004a*/ 	.short	(.L_13 - .L_12)
	.align		4
.L_12:
        /*004c*/ 	.word	index@(_Z7k_scalePfif)
        /*0050*/ 	.word	0x00000011


	//----- nvinfo : EIATTR_FRAME_SIZE
	.align		4
.L_13:
        /*0054*/ 	.byte	0x04, 0x11
        /*0056*/ 	.short	(.L_15 - .L_14)
	.align		4
.L_14:
        /*0058*/ 	.word	index@($__internal_0_$__cuda_sm3x_div_rn_noftz_f32_slowpath)
        /*005c*/ 	.word	0x00000000


	//----- nvinfo : EIATTR_FRAME_SIZE
	.align		4
.L_15:
        /*0060*/ 	.byte	0x04, 0x11
        /*0062*/ 	.short	(.L_17 - .L_16)
	.align		4
.L_16:
        /*0064*/ 	.word	index@(_Z7k_scalePfif)
        /*0068*/ 	.word	0x00000000


	//----- nvinfo : EIATTR_REGCOUNT
	.align		4
.L_17:
        /*006c*/ 	.byte	0x04, 0x2f
        /*006e*/ 	.short	(.L_19 - .L_18)
	.align		4
.L_18:
        /*0070*/ 	.word	index@(_Z22k_fftshift_interleavedPfi)
        /*0074*/ 	.word	0x00000010


	//----- nvinfo : EIATTR_FRAME_SIZE
	.align		4
.L_19:
        /*0078*/ 	.byte	0x04, 0x11
        /*007a*/ 	.short	(.L_21 - .L_20)
	.align		4
.L_20:
        /*007c*/ 	.word	index@(_Z22k_fftshift_interleavedPfi)
        /*0080*/ 	.word	0x00000000


	//----- nvinfo : EIATTR_MIN_STACK_SIZE
	.align		4
.L_21:
        /*0084*/ 	.byte	0x04, 0x12
        /*0086*/ 	.short	(.L_23 - .L_22)
	.align		4
.L_22:
        /*0088*/ 	.word	index@(_Z22k_fftshift_interleavedPfi)
        /*008c*/ 	.word	0x00000000


	//----- nvinfo : EIATTR_MIN_STACK_SIZE
	.align		4
.L_23:
        /*0090*/ 	.byte	0x04, 0x12
        /*0092*/ 	.short	(.L_25 - .L_24)
	.align		4
.L_24:
        /*0094*/ 	.word	index@(_Z7k_scalePfif)
        /*0098*/ 	.word	0x00000000


	//----- nvinfo : EIATTR_MIN_STACK_SIZE
	.align		4
.L_25:
        /*009c*/ 	.byte	0x04, 0x12
        /*009e*/ 	.short	(.L_27 - .L_26)
	.align		4
.L_26:
        /*00a0*/ 	.word	index@(_Z10k_power_dbPKfPfif)
        /*00a4*/ 	.word	0x00000000


	//----- nvinfo : EIATTR_MIN_STACK_SIZE
	.align		4
.L_27:
        /*00a8*/ 	.byte	0x04, 0x12
        /*00aa*/ 	.short	(.L_29 - .L_28)
	.align		4
.L_28:
        /*00ac*/ 	.word	index@(_Z7k_powerPKfPfi)
        /*00b0*/ 	.word	0x00000000


	//----- nvinfo : EIATTR_MIN_STACK_SIZE
	.align		4
.L_29:
        /*00b4*/ 	.byte	0x04, 0x12
        /*00b6*/ 	.short	(.L_31 - .L_30)
	.align		4
.L_30:
        /*00b8*/ 	.word	index@(_Z12saxpy_kernelfPKfS0_Pfi)
        /*00bc*/ 	.word	0x00000000
.L_31:


//--------------------- .nv.compat                --------------------------
	.section	.nv.compat,"",@"SHT_CUDA_COMPAT_INFO"
	.align	4
        /*0000*/ 	.byte	0x02, 0x09, 0x00, 0x00, 0x02, 0x02, 0x01, 0x00, 0x02, 0x05, 0x05, 0x00, 0x03, 0x07, 0x01, 0x01
        /*0010*/ 	.byte	0x02, 0x03, 0x00, 0x00, 0x02, 0x06, 0x01, 0x00, 0x04, 0x0b, 0x08, 0x00, 0x01, 0x00, 0x00, 0x00
        /*0020*/ 	.byte	0x00, 0x00, 0x00, 0x00


//--------------------- .nv.info._Z22k_fftshift_interleavedPfi --------------------------
	.section	.nv.info._Z22k_fftshift_interleavedPfi,"",@"SHT_CUDA_INFO"
	.sectionflags	@""
	.align	4


	//----- nvinfo : EIATTR_CUDA_API_VERSION
	.align		4
        /*0000*/ 	.byte	0x04, 0x37
        /*0002*/ 	.short	(.L_33 - .L_32)
.L_32:
        /*0004*/ 	.word	0x00000082


	//----- nvinfo : EIATTR_KPARAM_INFO
	.align		4
.L_33:
        /*0008*/ 	.byte	0x04, 0x17
        /*000a*/ 	.short	(.L_35 - .L_34)
.L_34:
        /*000c*/ 	.word	0x00000000
        /*0010*/ 	.short	0x0001
        /*0012*/ 	.short	0x0008
        /*0014*/ 	.byte	0x00, 0xf0, 0x11, 0x00


	//----- nvinfo : EIATTR_KPARAM_INFO
	.align		4
.L_35:
        /*0018*/ 	.byte	0x04, 0x17
        /*001a*/ 	.short	(.L_37 - .L_36)
.L_36:
        /*001c*/ 	.word	0x00000000
        /*0020*/ 	.short	0x0000
        /*0022*/ 	.short	0x0000
        /*0024*/ 	.byte	0x00, 0xf5, 0x21, 0x00


	//----- nvinfo : EIATTR_SPARSE_MMA_MASK
	.align		4
.L_37:
        /*0028*/ 	.byte	0x03, 0x50
        /*002a*/ 	.short	0x0000


	//----- nvinfo : EIATTR_MAXREG_COUNT
	.align		4
        /*002c*/ 	.byte	0x03, 0x1b
        /*002e*/ 	.short	0x00ff


	//----- nvinfo : EIATTR_MERCURY_ISA_VERSION
	.align		4
        /*0030*/ 	.byte	0x03, 0x5f
        /*0032*/ 	.short	0x0101


	//----- nvinfo : EIATTR_VRC_CTA_INIT_COUNT
	.align		4
        /*0034*/ 	.byte	0x02, 0x4a
	.zero		1
	.zero		1


	//----- nvinfo : EIATTR_EXIT_INSTR_OFFSETS
	.align		4
        /*0038*/ 	.byte	0x04, 0x1c
        /*003a*/ 	.short	(.L_39 - .L_38)


	//   ....[0]....
.L_38:
        /*003c*/ 	.word	0x00000090


	//   ....[1]....
        /*0040*/ 	.word	0x000001d0


	//----- nvinfo : EIATTR_CBANK_PARAM_SIZE
	.align		4
.L_39:
        /*0044*/ 	.byte	0x03, 0x19
        /*0046*/ 	.short	0x000c


	//----- nvinfo : EIATTR_PARAM_CBANK
	.align		4
        /*0048*/ 	.byte	0x04, 0x0a
        /*004a*/ 	.short	(.L_41 - .L_40)
	.align		4
.L_40:
        /*004c*/ 	.word	index@(.nv.constant0._Z22k_fftshift_interleavedPfi)
        /*0050*/ 	.short	0x0380
        /*0052*/ 	.short	0x000c


	//----- nvinfo : EIATTR_SW_WAR
	.align		4
.L_41:
        /*0054*/ 	.byte	0x04, 0x36
        /*0056*/ 	.short	(.L_43 - .L_42)
.L_42:
        /*0058*/ 	.word	0x00000008
.L_43:


//--------------------- .nv.info._Z7k_scalePfif   --------------------------
	.section	.nv.info._Z7k_scalePfif,"",@"SHT_CUDA_INFO"
	.sectionflags	@""
	.align	4


	//----- nvinfo : EIATTR_CUDA_API_VERSION
	.align		4
        /*0000*/ 	.byte	0x04, 0x37
        /*0002*/ 	.short	(.L_45 - .L_44)
.L_44:
        /*0004*/ 	.word	0x00000082


	//----- nvinfo : EIATTR_KPARAM_INFO
	.align		4
.L_45:
        /*0008*/ 	.byte	0x04, 0x17
        /*000a*/ 	.short	(.L_47 - .L_46)
.L_46:
        /*000c*/ 	.word	0x00000000
        /*0010*/ 	.short	0x0002
        /*0012*/ 	.short	0x000c
        /*0014*/ 	.byte	0x00, 0xf0, 0x11, 0x00


	//----- nvinfo : EIATTR_KPARAM_INFO
	.align		4
.L_47:
        /*0018*/ 	.byte	0x04, 0x17
        /*001a*/ 	.short	(.L_49 - .L_48)
.L_48:
        /*001c*/ 	.word	0x00000000
        /*0020*/ 	.short	0x0001
        /*0022*/ 	.short	0x0008
        /*0024*/ 	.byte	0x00, 0xf0, 0x11, 0x00


	//----- nvinfo : EIATTR_KPARAM_INFO
	.align		4
.L_49:
        /*0028*/ 	.byte	0x04, 0x17
        /*002a*/ 	.short	(.L_51 - .L_50)
.L_50:
        /*002c*/ 	.word	0x00000000
        /*0030*/ 	.short	0x0000
        /*0032*/ 	.short	0x0000
        /*0034*/ 	.byte	0x00, 0xf5, 0x21, 0x00


	//----- nvinfo : EIATTR_SPARSE_MMA_MASK
	.align		4
.L_51:
        /*0038*/ 	.byte	0x03, 0x50
        /*003a*/ 	.short	0x0000


	//----- nvinfo : EIATTR_MAXREG_COUNT
	.align		4
        /*003c*/ 	.byte	0x03, 0x1b
        /*003e*/ 	.short	0x00ff


	//----- nvinfo : EIATTR_MERCURY_ISA_VERSION
	.align		4
        /*0040*/ 	.byte	0x03, 0x5f
        /*0042*/ 	.short	0x0101


	//----- nvinfo : EIATTR_VRC_CTA_INIT_COUNT
	.align		4
        /*0044*/ 	.byte	0x02, 0x4a
	.zero		1
	.zero		1


	//----- nvinfo : EIATTR_EXIT_INSTR_OFFSETS
	.align		4
        /*0048*/ 	.byte	0x04, 0x1c
        /*004a*/ 	.short	(.L_53 - .L_52)


	//   ....[0]....
.L_52:
        /*004c*/ 	.word	0x00000070


	//   ....[1]....
        /*0050*/ 	.word	0x000001c0


	//----- nvinfo : EIATTR_CRS_STACK_SIZE
	.align		4
.L_53:
        /*0054*/ 	.byte	0x04, 0x1e
        /*0056*/ 	.short	(.L_55 - .L_54)
.L_54:
        /*0058*/ 	.word	0x00000000


	//----- nvinfo : EIATTR_CBANK_PARAM_SIZE
	.align		4
.L_55:
        /*005c*/ 	.byte	0x03, 0x19
        /*005e*/ 	.short	0x0010


	//----- nvinfo : EIATTR_PARAM_CBANK
	.align		4
        /*0060*/ 	.byte	0x04, 0x0a
        /*0062*/ 	.short	(.L_57 - .L_56)
	.align		4
.L_56:
        /*0064*/ 	.word	index@(.nv.constant0._Z7k_scalePfif)
        /*0068*/ 	.short	0x0380
        /*006a*/ 	.short	0x0010


	//----- nvinfo : EIATTR_SW_WAR
	.align		4
.L_57:
        /*006c*/ 	.byte	0x04, 0x36
        /*006e*/ 	.short	(.L_59 - .L_58)
.L_58:
        /*0070*/ 	.word	0x00000008
.L_59:


//--------------------- .nv.info._Z10k_power_dbPKfPfif --------------------------
	.section	.nv.info._Z10k_power_dbPKfPfif,"",@"SHT_CUDA_INFO"
	.sectionflags	@""
	.align	4


	//----- nvinfo : EIATTR_CUDA_API_VERSION
	.align		4
        /*0000*/ 	.byte	0x04, 0x37
        /*0002*/ 	.short	(.L_61 - .L_60)
.L_60:
        /*0004*/ 	.word	0x00000082


	//----- nvinfo : EIATTR_KPARAM_INFO
	.align		4
.L_61:
        /*0008*/ 	.byte	0x04, 0x17
        /*000a*/ 	.short	(.L_63 - .L_62)
.L_62:
        /*000c*/ 	.word	0x00000000
        /*0010*/ 	.short	0x0003
        /*0012*/ 	.short	0x0014
        /*0014*/ 	.byte	0x00, 0xf0, 0x11, 0x00


	//----- nvinfo : EIATTR_KPARAM_INFO
	.align		4
.L_63:
        /*0018*/ 	.byte	0x04, 0x17
        /*001a*/ 	.short	(.L_65 - .L_64)
.L_64:
        /*001c*/ 	.word	0x00000000
        /*0020*/ 	.short	0x0002
        /*0022*/ 	.short	0x0010
        /*0024*/ 	.byte	0x00, 0xf0, 0x11, 0x00


	//----- nvinfo : EIATTR_KPARAM_INFO
	.align		4
.L_65:
        /*0028*/ 	.byte	0x04, 0x17
        /*002a*/ 	.short	(.L_67 - .L_66)
.L_66:
        /*002c*/ 	.word	0x00000000
        /*0030*/ 	.short	0x0001
        /*0032*/ 	.short	0x0008
        /*0034*/ 	.byte	0x00, 0xf5, 0x21, 0x00


	//----- nvinfo : EIATTR_KPARAM_INFO
	.align		4
.L_67:
        /*0038*/ 	.byte	0x04, 0x17
        /*003a*/ 	.short	(.L_69 - .L_68)
.L_68:
        /*003c*/ 	.word	0x00000000
        /*0040*/ 	.short	0x0000
        /*0042*/ 	.short	0x0000
        /*0044*/ 	.byte	0x00, 0xf5, 0x21, 0x00


	//----- nvinfo : EIATTR_SPARSE_MMA_MASK
	.align		4
.L_69:
        /*0048*/ 	.byte	0x03, 0x50
        /*004a*/ 	.short	0x0000


	//----- nvinfo : EIATTR_MAXREG_COUNT
	.align		4
        /*004c*/ 	.byte	0x03, 0x1b
        /*004e*/ 	.short	0x00ff


	//----- nvinfo : EIATTR_MERCURY_ISA_VERSION
	.align		4
        /*0050*/ 	.byte	0x03, 0x5f
        /*0052*/ 	.short	0x0101


	//----- nvinfo : EIATTR_VRC_CTA_INIT_COUNT
	.align		4
        /*0054*/ 	.byte	0x02, 0x4a
	.zero		1
	.zero		1


	//----- nvinfo : EIATTR_EXIT_INSTR_OFFSETS
	.align		4
        /*0058*/ 	.byte	0x04, 0x1c
        /*005a*/ 	.short	(.L_71 - .L_70)


	//   ....[0]....
.L_70:
        /*005c*/ 	.word	0x00000070


	//   ....[1]....
        /*0060*/ 	.word	0x000002d0


	//----- nvinfo : EIATTR_CBANK_PARAM_SIZE
	.align		4
.L_71:
        /*0064*/ 	.byte	0x03, 0x19
        /*0066*/ 	.short	0x0018


	//----- nvinfo : EIATTR_PARAM_CBANK
	.align		4
        /*0068*/ 	.byte	0x04, 0x0a
        /*006a*/ 	.short	(.L_73 - .L_72)
	.align		4
.L_72:
        /*006c*/ 	.word	index@(.nv.constant0._Z10k_power_dbPKfPfif)
        /*0070*/ 	.short	0x0380
        /*0072*/ 	.short	0x0018


	//----- nvinfo : EIATTR_SW_WAR
	.align		4
.L_73:
        /*0074*/ 	.byte	0x04, 0x36
        /*0076*/ 	.short	(.L_75 - .L_74)
.L_74:
        /*0078*/ 	.word	0x00000008
.L_75:


//--------------------- .nv.info._Z7k_powerPKfPfi --------------------------
	.section	.nv.info._Z7k_powerPKfPfi,"",@"SHT_CUDA_INFO"
	.sectionflags	@""
	.align	4


	//----- nvinfo : EIATTR_CUDA_API_VERSION
	.align		4
        /*0000*/ 	.byte	0x04, 0x37
        /*0002*/ 	.short	(.L_77 - .L_76)
.L_76:
        /*0004*/ 	.word	0x00000082


	//----- nvinfo : EIATTR_KPARAM_INFO
	.align		4
.L_77:
        /*0008*/ 	.byte	0x04, 0x17
        /*000a*/ 	.short	(.L_79 - .L_78)
.L_78:
        /*000c*/ 	.word	0x00000000
        /*0010*/ 	.short	0x0002
        /*0012*/ 	.short	0x0010
        /*0014*/ 	.byte	0x00, 0xf0, 0x11, 0x00


	//----- nvinfo : EIATTR_KPARAM_INFO
	.align		4
.L_79:
        /*0018*/ 	.byte	0x04, 0x17
        /*001a*/ 	.short	(.L_81 - .L_80)
.L_80:
        /*001c*/ 	.word	0x00000000
        /*0020*/ 	.short	0x0001
        /*0022*/ 	.short	0x0008
        /*0024*/ 	.byte	0x00, 0xf5, 0x21, 0x00


	//----- nvinfo : EIATTR_KPARAM_INFO
	.align		4
.L_81:
        /*0028*/ 	.byte	0x04, 0x17
        /*002a*/ 	.short	(.L_83 - .L_82)
.L_82:
        /*002c*/ 	.word	0x00000000
        /*0030*/ 	.short	0x0000
        /*0032*/ 	.short	0x0000
        /*0034*/ 	.byte	0x00, 0xf5, 0x21, 0x00


	//----- nvinfo : EIATTR_SPARSE_MMA_MASK
	.align		4
.L_83:
        /*0038*/ 	.byte	0x03, 0x50
        /*003a*/ 	.short	0x0000


	//----- nvinfo : EIATTR_MAXREG_COUNT
	.align		4
        /*003c*/ 	.byte	0x03, 0x1b
        /*003e*/ 	.short	0x00ff


	//----- nvinfo : EIATTR_MERCURY_ISA_VERSION
	.align		4
        /*0040*/ 	.byte	0x03, 0x5f
        /*0042*/ 	.short	0x0101


	//----- nvinfo : EIATTR_VRC_CTA_INIT_COUNT
	.align		4
        /*0044*/ 	.byte	0x02, 0x4a
	.zero		1
	.zero		1


	//----- nvinfo : EIATTR_EXIT_INSTR_OFFSETS
	.align		4
        /*0048*/ 	.byte	0x04, 0x1c
        /*004a*/ 	.short	(.L_85 - .L_84)


	//   ....[0]....
.L_84:
        /*004c*/ 	.word	0x00000070


	//   ....[1]....
        /*0050*/ 	.word	0x00000130


	//----- nvinfo : EIATTR_CBANK_PARAM_SIZE
	.align		4
.L_85:
        /*0054*/ 	.byte	0x03, 0x19
        /*0056*/ 	.short	0x0014


	//----- nvinfo : EIATTR_PARAM_CBANK
	.align		4
        /*0058*/ 	.byte	0x04, 0x0a
        /*005a*/ 	.short	(.L_87 - .L_86)
	.align		4
.L_86:
        /*005c*/ 	.word	index@(.nv.constant0._Z7k_powerPKfPfi)
        /*0060*/ 	.short	0x0380
        /*0062*/ 	.short	0x0014


	//----- nvinfo : EIATTR_SW_WAR
	.align		4
.L_87:
        /*0064*/ 	.byte	0x04, 0x36
        /*0066*/ 	.short	(.L_89 - .L_88)
.L_88:
        /*0068*/ 	.word	0x00000008
.L_89:


//--------------------- .nv.info._Z12saxpy_kernelfPKfS0_Pfi --------------------------
	.section	.nv.info._Z12saxpy_kernelfPKfS0_Pfi,"",@"SHT_CUDA_INFO"
	.sectionflags	@""
	.align	4


	//----- nvinfo : EIATTR_CUDA_API_VERSION
	.align		4
        /*0000*/ 	.byte	0x04, 0x37
        /*0002*/ 	.short	(.L_91 - .L_90)
.L_90:
        /*0004*/ 	.word	0x00000082


	//----- nvinfo : EIATTR_KPARAM_INFO
	.align		4
.L_91:
        /*0008*/ 	.byte	0x04, 0x17
        /*000a*/ 	.short	(.L_93 - .L_92)
.L_92:
        /*000c*/ 	.word	0x00000000
        /*0010*/ 	.short	0x0004
        /*0012*/ 	.short	0x0020
        /*0014*/ 	.byte	0x00, 0xf0, 0x11, 0x00


	//----- nvinfo : EIATTR_KPARAM_INFO
	.align		4
.L_93:
        /*0018*/ 	.byte	0x04, 0x17
        /*001a*/ 	.short	(.L_95 - .L_94)
.L_94:
        /*001c*/ 	.word	0x00000000
        /*0020*/ 	.short	0x0003
        /*0022*/ 	.short	0x0018
        /*0024*/ 	.byte	0x00, 0xf5, 0x21, 0x00


	//----- nvinfo : EIATTR_KPARAM_INFO
	.align		4
.L_95:
        /*0028*/ 	.byte	0x04, 0x17
        /*002a*/ 	.short	(.L_97 - .L_96)
.L_96:
        /*002c*/ 	.word	0x00000000
        /*0030*/ 	.short	0x0002
        /*0032*/ 	.short	0x0010
        /*0034*/ 	.byte	0x00, 0xf5, 0x21, 0x00


	//----- nvinfo : EIATTR_KPARAM_INFO
	.align		4
.L_97:
        /*0038*/ 	.byte	0x04, 0x17
        /*003a*/ 	.short	(.L_99 - .L_98)
.L_98:
        /*003c*/ 	.word	0x00000000
        /*0040*/ 	.short	0x0001
        /*0042*/ 	.short	0x0008
        /*0044*/ 	.byte	0x00, 0xf5, 0x21, 0x00


	//----- nvinfo : EIATTR_KPARAM_INFO
	.align		4
.L_99:
        /*0048*/ 	.byte	0x04, 0x17
        /*004a*/ 	.short	(.L_101 - .L_100)
.L_100:
        /*004c*/ 	.word	0x00000000
        /*0050*/ 	.short	0x0000
        /*0052*/ 	.short	0x0000
        /*0054*/ 	.byte	0x00, 0xf0, 0x11, 0x00


	//----- nvinfo : EIATTR_SPARSE_MMA_MASK
	.align		4
.L_101:
        /*0058*/ 	.byte	0x03, 0x50
        /*005a*/ 	.short	0x0000


	//----- nvinfo : EIATTR_MAXREG_COUNT
	.align		4
        /*005c*/ 	.byte	0x03, 0x1b
        /*005e*/ 	.short	0x00ff


	//----- nvinfo : EIATTR_MERCURY_ISA_VERSION
	.align		4
        /*0060*/ 	.byte	0x03, 0x5f
        /*0062*/ 	.short	0x0101


	//----- nvinfo : EIATTR_VRC_CTA_INIT_COUNT
	.align		4
        /*0064*/ 	.byte	0x02, 0x4a
	.zero		1
	.zero		1


	//----- nvinfo : EIATTR_EXIT_INSTR_OFFSETS
	.align		4
        /*0068*/ 	.byte	0x04, 0x1c
        /*006a*/ 	.short	(.L_103 - .L_102)


	//   ....[0]....
.L_102:
        /*006c*/ 	.word	0x00000070


	//   ....[1]....
        /*0070*/ 	.word	0x00000140


	//----- nvinfo : EIATTR_CBANK_PARAM_SIZE
	.align		4
.L_103:
        /*0074*/ 	.byte	0x03, 0x19
        /*0076*/ 	.short	0x0024


	//----- nvinfo : EIATTR_PARAM_CBANK
	.align		4
        /*0078*/ 	.byte	0x04, 0x0a
        /*007a*/ 	.short	(.L_105 - .L_104)
	.align		4
.L_104:
        /*007c*/ 	.word	index@(.nv.constant0._Z12saxpy_kernelfPKfS0_Pfi)
        /*0080*/ 	.short	0x0380
        /*0082*/ 	.short	0x0024


	//----- nvinfo : EIATTR_SW_WAR
	.align		4
.L_105:
        /*0084*/ 	.byte	0x04, 0x36
        /*0086*/ 	.short	(.L_107 - .L_106)
.L_106:
        /*0088*/ 	.word	0x00000008
.L_107:


//--------------------- .nv.callgraph             --------------------------
	.section	.nv.callgraph,"",@"SHT_CUDA_CALLGRAPH"
	.align	4
	.sectionentsize	8
	.align		4
        /*0000*/ 	.word	0x00000000
	.align		4
        /*0004*/ 	.word	0xffffffff
	.align		4
        /*0008*/ 	.word	0x00000000
	.align		4
        /*000c*/ 	.word	0xfffffffe
	.align		4
        /*0010*/ 	.word	0x00000000
	.align		4
        /*0014*/ 	.word	0xfffffffd
	.align		4
        /*0018*/ 	.word	0x00000000
	.align		4
        /*001c*/ 	.word	0xfffffffc


//--------------------- .text._Z22k_fftshift_interleavedPfi --------------------------
	.section	.text._Z22k_fftshift_interleavedPfi,"ax",@progbits
	.align	128
        .global         _Z22k_fftshift_interleavedPfi
        .type           _Z22k_fftshift_interleavedPfi,@function
        .size           _Z22k_fftshift_interleavedPfi,(.L_x_15 - _Z22k_fftshift_interleavedPfi)
        .other          _Z22k_fftshift_interleavedPfi,@"STO_CUDA_ENTRY STV_DEFAULT"
_Z22k_fftshift_interleavedPfi:
.text._Z22k_fftshift_interleavedPfi:
[----:B------:R-:W-:Y:S01]  /*0000*/  LDC R1, c[0x0][0x37c] ;  /* 0x0000df00ff017b82 */ /* 0x000fe20000000800 */
[----:B------:R-:W0:Y:S07]  /*0010*/  S2R R3, SR_TID.X ;  /* 0x0000000000037919 */ /* 0x000e2e0000002100 */
[----:B------:R-:W1:Y:S08]  /*0020*/  LDC R7, c[0x0][0x388] ;  /* 0x0000e200ff077b82 */ /* 0x000e700000000800 */
[----:B------:R-:W0:Y:S08]  /*0030*/  S2UR UR4, SR_CTAID.X ;  /* 0x00000000000479c3 */ /* 0x000e300000002500 */
[----:B------:R-:W0:Y:S01]  /*0040*/  LDC R0, c[0x0][0x360] ;  /* 0x0000d800ff007b82 */ /* 0x000e220000000800 */
[----:B-1----:R-:W-:-:S04]  /*0050*/  LEA.HI R2, R7, R7, RZ, 0x1 ;  /* 0x0000000707027211 */ /* 0x002fc800078f08ff */
[----:B------:R-:W-:Y:S01]  /*0060*/  SHF.R.S32.HI R5, RZ, 0x1, R2 ;  /* 0x00000001ff057819 */ /* 0x000fe20000011402 */
[----:B0-----:R-:W-:-:S05]  /*0070*/  IMAD R0, R0, UR4, R3 ;  /* 0x0000000400007c24 */ /* 0x001fca000f8e0203 */
[----:B------:R-:W-:-:S13]  /*0080*/  ISETP.GE.AND P0, PT, R0, R5, PT ;  /* 0x000000050000720c */ /* 0x000fda0003f06270 */
[----:B------:R-:W-:Y:S05]  /*0090*/  @P0 EXIT ;  /* 0x000000000000094d */ /* 0x000fea0003800000 */
[----:B------:R-:W-:Y:S01]  /*00a0*/  LOP3.LUT R4, R7, 0x1, RZ, 0xc0, !PT ;  /* 0x0000000107047812 */ /* 0x000fe200078ec0ff */
[----:B------:R-:W0:Y:S01]  /*00b0*/  LDC.64 R2, c[0x0][0x380] ;  /* 0x0000e000ff027b82 */ /* 0x000e220000000a00 */
[----:B------:R-:W1:Y:S02]  /*00c0*/  LDCU.64 UR4, c[0x0][0x358] ;  /* 0x00006b00ff0477ac */ /* 0x000e640008000a00 */
[----:B------:R-:W-:-:S04]  /*00d0*/  IADD3 R4, PT, PT, R4, R5, R0 ;  /* 0x0000000504047210 */ /* 0x000fc80007ffe000 */
[----:B------:R-:W-:-:S04]  /*00e0*/  ISETP.GE.AND P0, PT, R4, R7, PT ;  /* 0x000000070400720c */ /* 0x000fc80003f06270 */
[----:B------:R-:W-:Y:S01]  /*00f0*/  SEL R5, R7, RZ, P0 ;  /* 0x000000ff07057207 */ /* 0x000fe20000000000 */
[----:B------:R-:W-:-:S04]  /*0100*/  IMAD.SHL.U32 R7, R0, 0x2, RZ ;  /* 0x0000000200077824 */ /* 0x000fc800078e00ff */
[----:B------:R-:W-:-:S04]  /*0110*/  IMAD.IADD R5, R4, 0x1, -R5 ;  /* 0x0000000104057824 */ /* 0x000fc800078e0a05 */
[----:B------:R-:W-:-:S04]  /*0120*/  IMAD.SHL.U32 R5, R5, 0x2, RZ ;  /* 0x0000000205057824 */ /* 0x000fc800078e00ff */
[----:B0-----:R-:W-:-:S04]  /*0130*/  IMAD.WIDE R4, R5, 0x4, R2 ;  /* 0x0000000405047825 */ /* 0x001fc800078e0202 */
[----:B------:R-:W-:Y:S01]  /*0140*/  IMAD.WIDE R2, R7, 0x4, R2 ;  /* 0x0000000407027825 */ /* 0x000fe200078e0202 */
[----:B-1----:R-:W2:Y:S04]  /*0150*/  LDG.E R11, desc[UR4][R4.64] ;  /* 0x00000004040b7981 */ /* 0x002ea8000c1e1900 */
[----:B------:R-:W3:Y:S04]  /*0160*/  LDG.E R13, desc[UR4][R4.64+0x4] ;  /* 0x00000404040d7981 */ /* 0x000ee8000c1e1900 */
[----:B------:R-:W4:Y:S04]  /*0170*/  LDG.E R7, desc[UR4][R2.64] ;  /* 0x0000000402077981 */ /* 0x000f28000c1e1900 */
[----:B------:R-:W5:Y:S04]  /*0180*/  LDG.E R9, desc[UR4][R2.64+0x4] ;  /* 0x0000040402097981 */ /* 0x000f68000c1e1900 */
[----:B--2---:R-:W-:Y:S04]  /*0190*/  STG.E desc[UR4][R2.64], R11 ;  /* 0x0000000b02007986 */ /* 0x004fe8000c101904 */
[----:B---3--:R-:W-:Y:S04]  /*01a0*/  STG.E desc[UR4][R2.64+0x4], R13 ;  /* 0x0000040d02007986 */ /* 0x008fe8000c101904 */
[----:B----4-:R-:W-:Y:S04]  /*01b0*/  STG.E desc[UR4][R4.64], R7 ;  /* 0x0000000704007986 */ /* 0x010fe8000c101904 */
[----:B-----5:R-:W-:Y:S01]  /*01c0*/  STG.E desc[UR4][R4.64+0x4], R9 ;  /* 0x0000040904007986 */ /* 0x020fe2000c101904 */
[----:B------:R-:W-:Y:S05]  /*01d0*/  EXIT ;  /* 0x000000000000794d */ /* 0x000fea0003800000 */
.L_x_0:
[----:B------:R-:W-:-:S00]  /*01e0*/  BRA `(.L_x_0) ;  /* 0xfffffffc00fc7947 */ /* 0x000fc0000383ffff */
[----:B------:R-:W-:-:S00]  /*01f0*/  NOP ;  /* 0x0000000000007918 */ /* 0x000fc00000000000 */
        /* <DEDUP_REMOVED lines=8> */
.L_x_15:


//--------------------- .text._Z7k_scalePfif      --------------------------
	.section	.text._Z7k_scalePfif,"ax",@progbits
	.align	128
        .global         _Z7k_scalePfif
        .type           _Z7k_scalePfif,@function
        .size           _Z7k_scalePfif,(.L_x_14 - _Z7k_scalePfif)
        .other          _Z7k_scalePfif,@"STO_CUDA_ENTRY STV_DEFAULT"
_Z7k_scalePfif:
.text._Z7k_scalePfif:
[----:B------:R-:W-:Y:S01]  /*0000*/  LDC R1, c[0x0][0x37c] ;  /* 0x0000df00ff017b82 */ /* 0x000fe20000000800 */
[----:B------:R-:W0:Y:S07]  /*0010*/  S2R R3, SR_TID.X ;  /* 0x0000000000037919 */ /* 0x000e2e0000002100 */
[----:B------:R-:W0:Y:S01]  /*0020*/  S2UR UR4, SR_CTAID.X ;  /* 0x00000000000479c3 */ /* 0x000e220000002500 */
[----:B------:R-:W1:Y:S07]  /*0030*/  LDCU UR5, c[0x0][0x388] ;  /* 0x00007100ff0577ac */ /* 0x000e6e0008000800 */
[----:B------:R-:W0:Y:S02]  /*0040*/  LDC R2, c[0x0][0x360] ;  /* 0x0000d800ff027b82 */ /* 0x000e240000000800 */
[----:B0-----:R-:W-:-:S05]  /*0050*/  IMAD R2, R2, UR4, R3 ;  /* 0x0000000402027c24 */ /* 0x001fca000f8e0203 */
[----:B-1----:R-:W-:-:S13]  /*0060*/  ISETP.GE.AND P0, PT, R2, UR5, PT ;  /* 0x0000000502007c0c */ /* 0x002fda000bf06270 */
[----:B------:R-:W-:Y:S05]  /*0070*/  @P0 EXIT ;  /* 0x000000000000094d */ /* 0x000fea0003800000 */
[----:B------:R-:W0:Y:S01]  /*0080*/  LDCU UR6, c[0x0][0x38c] ;  /* 0x00007180ff0677ac */ /* 0x000e220008000800 */
[----:B------:R-:W-:Y:S01]  /*0090*/  I2FP.F32.S32 R5, UR5 ;  /* 0x0000000500057c45 */ /* 0x000fe20008201400 */
[----:B------:R-:W1:Y:S03]  /*00a0*/  LDCU.64 UR4, c[0x0][0x358] ;  /* 0x00006b00ff0477ac */ /* 0x000e660008000a00 */
[----:B------:R-:W2:Y:S01]  /*00b0*/  MUFU.RCP R0, R5 ;  /* 0x0000000500007308 */ /* 0x000ea20000001000 */
[----:B0-----:R-:W-:Y:S02]  /*00c0*/  IMAD.U32 R6, RZ, RZ, UR6 ;  /* 0x00000006ff067e24 */ /* 0x001fe4000f8e00ff */
[----:B--2---:R-:W-:-:S05]  /*00d0*/  FFMA R3, -R5, R0, 1 ;  /* 0x3f80000005037423 */ /* 0x004fca0000000100 */
[----:B------:R-:W0:Y:S01]  /*00e0*/  FCHK P0, R6, R5 ;  /* 0x0000000506007302 */ /* 0x000e220000000000 */
[----:B------:R-:W-:-:S04]  /*00f0*/  FFMA R0, R0, R3, R0 ;  /* 0x0000000300007223 */ /* 0x000fc80000000000 */
[----:B------:R-:W-:-:S04]  /*0100*/  FFMA R3, R0, UR6, RZ ;  /* 0x0000000600037c23 */ /* 0x000fc800080000ff */
[----:B------:R-:W-:-:S04]  /*0110*/  FFMA R4, -R5, R3, UR6 ;  /* 0x0000000605047e23 */ /* 0x000fc80008000103 */
[----:B------:R-:W-:Y:S01]  /*0120*/  FFMA R3, R0, R4, R3 ;  /* 0x0000000400037223 */ /* 0x000fe20000000003 */
[----:B------:R-:W-:Y:S01]  /*0130*/  I2FP.F32.S32 R4, R2 ;  /* 0x0000000200047245 */ /* 0x000fe20000201400 */
[----:B01----:R-:W-:Y:S06]  /*0140*/  @!P0 BRA `(.L_x_1) ;  /* 0x00000000000c8947 */ /* 0x003fec0003800000 */
[----:B------:R-:W-:-:S07]  /*0150*/  MOV R6, 0x170 ;  /* 0x0000017000067802 */ /* 0x000fce0000000f00 */
[----:B------:R-:W-:Y:S05]  /*0160*/  CALL.REL.NOINC `($__internal_0_$__cuda_sm3x_div_rn_noftz_f32_slowpath) ;  /* 0x0000000000187944 */ /* 0x000fea0003c00000 */
[----:B------:R-:W-:-:S07]  /*0170*/  IMAD.MOV.U32 R3, RZ, RZ, R0 ;  /* 0x000000ffff037224 */ /* 0x000fce00078e0000 */
.L_x_1:
[----:B------:R-:W0:Y:S01]  /*0180*/  LDC.64 R6, c[0x0][0x380] ;  /* 0x0000e000ff067b82 */ /* 0x000e220000000a00 */
[----:B------:R-:W-:Y:S01]  /*0190*/  FMUL R5, R4, R3 ;  /* 0x0000000304057220 */ /* 0x000fe20000400000 */
[----:B0-----:R-:W-:-:S05]  /*01a0*/  IMAD.WIDE R2, R2, 0x4, R6 ;  /* 0x0000000402027825 */ /* 0x001fca00078e0206 */
[----:B------:R-:W-:Y:S01]  /*01b0*/  STG.E desc[UR4][R2.64], R5 ;  /* 0x0000000502007986 */ /* 0x000fe2000c101904 */
[----:B------:R-:W-:Y:S05]  /*01c0*/  EXIT ;  /* 0x000000000000794d */ /* 0x000fea0003800000 */
        .weak           $__internal_0_$__cuda_sm3x_div_rn_noftz_f32_slowpath
        .type           $__internal_0_$__cuda_sm3x_div_rn_noftz_f32_slowpath,@function
        .size           $__internal_0_$__cuda_sm3x_div_rn_noftz_f32_slowpath,(.L_x_14 - $__internal_0_$__cuda_sm3x_div_rn_noftz_f32_slowpath)
$__internal_0_$__cuda_sm3x_div_rn_noftz_f32_slowpath:
[----:B------:R-:W0:Y:S01]  /*01d0*/  LDC R3, c[0x0][0x38c] ;  /* 0x0000e300ff037b82 */ /* 0x000e220000000800 */
[----:B------:R-:W-:-:S04]  /*01e0*/  SHF.R.U32.HI R0, RZ, 0x17, R5 ;  /* 0x00000017ff007819 */ /* 0x000fc80000011605 */
[----:B------:R-:W-:-:S03]  /*01f0*/  LOP3.LUT R8, R0, 0xff, RZ, 0xc0, !PT ;  /* 0x000000ff00087812 */ /* 0x000fc600078ec0ff */
[----:B------:R-:W1:Y:S02]  /*0200*/  LDC R9, c[0x0][0x38c] ;  /* 0x0000e300ff097b82 */ /* 0x000e640000000800 */
[----:B------:R-:W-:-:S05]  /*0210*/  VIADD R12, R8, 0xffffffff ;  /* 0xffffffff080c7836 */ /* 0x000fca0000000000 */
[----:B------:R-:W-:Y:S02]  /*0220*/  ISETP.GT.U32.AND P0, PT, R12, 0xfd, PT ;  /* 0x000000fd0c00780c */ /* 0x000fe40003f04070 */
[----:B0-----:R-:W-:-:S04]  /*0230*/  SHF.R.U32.HI R0, RZ, 0x17, R3 ;  /* 0x00000017ff007819 */ /* 0x001fc80000011603 */
[----:B------:R-:W-:-:S05]  /*0240*/  LOP3.LUT R7, R0, 0xff, RZ, 0xc0, !PT ;  /* 0x000000ff00077812 */ /* 0x000fca00078ec0ff */
[----:B------:R-:W-:-:S05]  /*0250*/  VIADD R11, R7, 0xffffffff ;  /* 0xffffffff070b7836 */ /* 0x000fca0000000000 */
[----:B------:R-:W-:-:S13]  /*0260*/  ISETP.GT.U32.OR P0, PT, R11, 0xfd, P0 ;  /* 0x000000fd0b00780c */ /* 0x000fda0000704470 */
[----:B------:R-:W-:Y:S01]  /*0270*/  @!P0 IMAD.MOV.U32 R10, RZ, RZ, RZ ;  /* 0x000000ffff0a8224 */ /* 0x000fe200078e00ff */
[----:B-1----:R-:W-:Y:S06]  /*0280*/  @!P0 BRA `(.L_x_2) ;  /* 0x0000000000608947 */ /* 0x002fec0003800000 */
[----:B------:R-:W-:Y:S01]  /*0290*/  FSETP.GTU.FTZ.AND P0, PT, |R3|, +INF , PT ;  /* 0x7f8000000300780b */ /* 0x000fe20003f1c200 */
[----:B------:R-:W-:Y:S01]  /*02a0*/  IMAD.MOV.U32 R0, RZ, RZ, R5 ;  /* 0x000000ffff007224 */ /* 0x000fe200078e0005 */
[----:B------:R-:W-:-:S04]  /*02b0*/  FSETP.GTU.FTZ.AND P1, PT, |R5|, +INF , PT ;  /* 0x7f8000000500780b */ /* 0x000fc80003f3c200 */
[----:B------:R-:W-:-:S13]  /*02c0*/  PLOP3.LUT P0, PT, P0, P1, PT, 0xf8, 0x8f ;  /* 0x00000000008f781c */ /* 0x000fda0000703f70 */
[----:B------:R-:W-:Y:S05]  /*02d0*/  @P0 BRA `(.L_x_3) ;  /* 0x0000000400440947 */ /* 0x000fea0003800000 */
[----:B------:R-:W-:-:S13]  /*02e0*/  LOP3.LUT P0, RZ, R5, 0x7fffffff, R9, 0xc8, !PT ;  /* 0x7fffffff05ff7812 */ /* 0x000fda000780c809 */
[----:B------:R-:W-:Y:S05]  /*02f0*/  @!P0 BRA `(.L_x_4) ;  /* 0x0000000400348947 */ /* 0x000fea0003800000 */
[C---:B------:R-:W-:Y:S02]  /*0300*/  FSETP.NEU.FTZ.AND P2, PT, |R3|.reuse, +INF , PT ;  /* 0x7f8000000300780b */ /* 0x040fe40003f5d200 */
[----:B------:R-:W-:Y:S02]  /*0310*/  FSETP.NEU.FTZ.AND P1, PT, |R0|, +INF , PT ;  /* 0x7f8000000000780b */ /* 0x000fe40003f3d200 */
[----:B------:R-:W-:-:S11]  /*0320*/  FSETP.NEU.FTZ.AND P0, PT, |R3|, +INF , PT ;  /* 0x7f8000000300780b */ /* 0x000fd60003f1d200 */
[----:B------:R-:W-:Y:S05]  /*0330*/  @!P1 BRA !P2, `(.L_x_4) ;  /* 0x0000000400249947 */ /* 0x000fea0005000000 */
[----:B------:R-:W-:-:S04]  /*0340*/  LOP3.LUT P2, RZ, R9, 0x7fffffff, RZ, 0xc0, !PT ;  /* 0x7fffffff09ff7812 */ /* 0x000fc8000784c0ff */
[----:B------:R-:W-:-:S13]  /*0350*/  PLOP3.LUT P1, PT, P1, P2, PT, 0x2f, 0xf2 ;  /* 0x0000000000f2781c */ /* 0x000fda0000f24577 */
[----:B------:R-:W-:Y:S05]  /*0360*/  @P1 BRA `(.L_x_5) ;  /* 0x0000000400101947 */ /* 0x000fea0003800000 */
[----:B------:R-:W-:-:S04]  /*0370*/  LOP3.LUT P1, RZ, R5, 0x7fffffff, RZ, 0xc0, !PT ;  /* 0x7fffffff05ff7812 */ /* 0x000fc8000782c0ff */
[----:B------:R-:W-:-:S13]  /*0380*/  PLOP3.LUT P0, PT, P0, P1, PT, 0x2f, 0xf2 ;  /* 0x0000000000f2781c */ /* 0x000fda0000702577 */
[----:B------:R-:W-:Y:S05]  /*0390*/  @P0 BRA `(.L_x_6) ;  /* 0x0000000000f80947 */ /* 0x000fea0003800000 */
[----:B------:R-:W-:Y:S02]  /*03a0*/  ISETP.GE.AND P0, PT, R11, RZ, PT ;  /* 0x000000ff0b00720c */ /* 0x000fe40003f06270 */
[----:B------:R-:W-:-:S11]  /*03b0*/  ISETP.GE.AND P1, PT, R12, RZ, PT ;  /* 0x000000ff0c00720c */ /* 0x000fd60003f26270 */
[----:B------:R-:W-:Y:S02]  /*03c0*/  @P0 IMAD.MOV.U32 R10, RZ, RZ, RZ ;  /* 0x000000ffff0a0224 */ /* 0x000fe400078e00ff */
[----:B------:R-:W-:Y:S01]  /*03d0*/  @!P0 FFMA R9, R3, 1.84467440737095516160e+19, RZ ;  /* 0x5f80000003098823 */ /* 0x000fe200000000ff */
[----:B------:R-:W-:Y:S02]  /*03e0*/  @!P0 IMAD.MOV.U32 R10, RZ, RZ, -0x40 ;  /* 0xffffffc0ff0a8424 */ /* 0x000fe400078e00ff */
[----:B------:R-:W-:Y:S02]  /*03f0*/  @!P1 FFMA R5, R0, 1.84467440737095516160e+19, RZ ;  /* 0x5f80000000059823 */ /* 0x000fe400000000ff */
[----:B------:R-:W-:-:S07]  /*0400*/  @!P1 VIADD R10, R10, 0x40 ;  /* 0x000000400a0a9836 */ /* 0x000fce0000000000 */
.L_x_2:
[----:B------:R-:W-:Y:S01]  /*0410*/  LEA R0, R8, 0xc0800000, 0x17 ;  /* 0xc080000008007811 */ /* 0x000fe200078eb8ff */
[----:B------:R-:W-:-:S04]  /*0420*/  VIADD R7, R7, 0xffffff81 ;  /* 0xffffff8107077836 */ /* 0x000fc80000000000 */
[----:B------:R-:W-:Y:S02]  /*0430*/  IMAD.IADD R5, R5, 0x1, -R0 ;  /* 0x0000000105057824 */ /* 0x000fe400078e0a00 */
[C---:B------:R-:W-:Y:S01]  /*0440*/  IMAD R0, R7.reuse, -0x800000, R9 ;  /* 0xff80000007007824 */ /* 0x040fe200078e0209 */
[----:B------:R-:W-:Y:S01]  /*0450*/  IADD3 R7, PT, PT, R7, 0x7f, -R8 ;  /* 0x0000007f07077810 */ /* 0x000fe20007ffe808 */
[----:B------:R-:W0:Y:S01]  /*0460*/  MUFU.RCP R3, R5 ;  /* 0x0000000500037308 */ /* 0x000e220000001000 */
[----:B------:R-:W-:-:S03]  /*0470*/  FADD.FTZ R11, -R5, -RZ ;  /* 0x800000ff050b7221 */ /* 0x000fc60000010100 */
[----:B------:R-:W-:Y:S02]  /*0480*/  IMAD.IADD R7, R7, 0x1, R10 ;  /* 0x0000000107077824 */ /* 0x000fe400078e020a */
[----:B0-----:R-:W-:-:S04]  /*0490*/  FFMA R12, R3, R11, 1 ;  /* 0x3f800000030c7423 */ /* 0x001fc8000000000b */
[----:B------:R-:W-:-:S04]  /*04a0*/  FFMA R14, R3, R12, R3 ;  /* 0x0000000c030e7223 */ /* 0x000fc80000000003 */
[----:B------:R-:W-:-:S04]  /*04b0*/  FFMA R3, R0, R14, RZ ;  /* 0x0000000e00037223 */ /* 0x000fc800000000ff */
[----:B------:R-:W-:-:S04]  /*04c0*/  FFMA R12, R11, R3, R0 ;  /* 0x000000030b0c7223 */ /* 0x000fc80000000000 */
[----:B------:R-:W-:-:S04]  /*04d0*/  FFMA R9, R14, R12, R3 ;  /* 0x0000000c0e097223 */ /* 0x000fc80000000003 */
[----:B------:R-:W-:-:S04]  /*04e0*/  FFMA R12, R11, R9, R0 ;  /* 0x000000090b0c7223 */ /* 0x000fc80000000000 */
[----:B------:R-:W-:-:S05]  /*04f0*/  FFMA R0, R14, R12, R9 ;  /* 0x0000000c0e007223 */ /* 0x000fca0000000009 */
[----:B------:R-:W-:-:S04]  /*0500*/  SHF.R.U32.HI R3, RZ, 0x17, R0 ;  /* 0x00000017ff037819 */ /* 0x000fc80000011600 */
[----:B------:R-:W-:-:S05]  /*0510*/  LOP3.LUT R3, R3, 0xff, RZ, 0xc0, !PT ;  /* 0x000000ff03037812 */ /* 0x000fca00078ec0ff */
[----:B------:R-:W-:-:S04]  /*0520*/  IMAD.IADD R11, R3, 0x1, R7 ;  /* 0x00000001030b7824 */ /* 0x000fc800078e0207 */
[----:B------:R-:W-:-:S05]  /*0530*/  VIADD R3, R11, 0xffffffff ;  /* 0xffffffff0b037836 */ /* 0x000fca0000000000 */
[----:B------:R-:W-:-:S13]  /*0540*/  ISETP.GE.U32.AND P0, PT, R3, 0xfe, PT ;  /* 0x000000fe0300780c */ /* 0x000fda0003f06070 */
[----:B------:R-:W-:Y:S05]  /*0550*/  @!P0 BRA `(.L_x_7) ;  /* 0x0000000000808947 */ /* 0x000fea0003800000 */
[----:B------:R-:W-:-:S13]  /*0560*/  ISETP.GT.AND P0, PT, R11, 0xfe, PT ;  /* 0x000000fe0b00780c */ /* 0x000fda0003f04270 */
[----:B------:R-:W-:Y:S05]  /*0570*/  @P0 BRA `(.L_x_8) ;  /* 0x00000000006c0947 */ /* 0x000fea0003800000 */
[----:B------:R-:W-:-:S13]  /*0580*/  ISETP.GE.AND P0, PT, R11, 0x1, PT ;  /* 0x000000010b00780c */ /* 0x000fda0003f06270 */
[----:B------:R-:W-:Y:S05]  /*0590*/  @P0 BRA `(.L_x_9) ;  /* 0x0000000000980947 */ /* 0x000fea0003800000 */
[----:B------:R-:W-:Y:S02]  /*05a0*/  ISETP.GE.AND P0, PT, R11, -0x18, PT ;  /* 0xffffffe80b00780c */ /* 0x000fe40003f06270 */
[----:B------:R-:W-:-:S11]  /*05b0*/  LOP3.LUT R0, R0, 0x80000000, RZ, 0xc0, !PT ;  /* 0x8000000000007812 */ /* 0x000fd600078ec0ff */
[----:B------:R-:W-:Y:S05]  /*05c0*/  @!P0 BRA `(.L_x_9) ;  /* 0x00000000008c8947 */ /* 0x000fea0003800000 */
[CCC-:B------:R-:W-:Y:S01]  /*05d0*/  FFMA.RZ R3, R14.reuse, R12.reuse, R9.reuse ;  /* 0x0000000c0e037223 */ /* 0x1c0fe2000000c009 */
[C---:B------:R-:W-:Y:S02]  /*05e0*/  VIADD R10, R11.reuse, 0x20 ;  /* 0x000000200b0a7836 */ /* 0x040fe40000000000 */
[CC--:B------:R-:W-:Y:S01]  /*05f0*/  FFMA.RM R8, R14.reuse, R12.reuse, R9 ;  /* 0x0000000c0e087223 */ /* 0x0c0fe20000004009 */
[----:B------:R-:W-:Y:S01]  /*0600*/  IMAD.MOV R7, RZ, RZ, -R11 ;  /* 0x000000ffff077224 */ /* 0x000fe200078e0a0b */
[----:B------:R-:W-:Y:S02]  /*0610*/  ISETP.NE.AND P2, PT, R11, RZ, PT ;  /* 0x000000ff0b00720c */ /* 0x000fe40003f45270 */
[----:B------:R-:W-:Y:S01]  /*0620*/  LOP3.LUT R5, R3, 0x7fffff, RZ, 0xc0, !PT ;  /* 0x007fffff03057812 */ /* 0x000fe200078ec0ff */
[----:B------:R-:W-:Y:S01]  /*0630*/  FFMA.RP R3, R14, R12, R9 ;  /* 0x0000000c0e037223 */ /* 0x000fe20000008009 */
[----:B------:R-:W-:Y:S02]  /*0640*/  ISETP.NE.AND P1, PT, R11, RZ, PT ;  /* 0x000000ff0b00720c */ /* 0x000fe40003f25270 */
[----:B------:R-:W-:-:S02]  /*0650*/  LOP3.LUT R5, R5, 0x800000, RZ, 0xfc, !PT ;  /* 0x0080000005057812 */ /* 0x000fc400078efcff */
[----:B------:R-:W-:Y:S02]  /*0660*/  FSETP.NEU.FTZ.AND P0, PT, R3, R8, PT ;  /* 0x000000080300720b */ /* 0x000fe40003f1d000 */
[----:B------:R-:W-:Y:S02]  /*0670*/  SHF.L.U32 R10, R5, R10, RZ ;  /* 0x0000000a050a7219 */ /* 0x000fe400000006ff */
[----:B------:R-:W-:Y:S02]  /*0680*/  SEL R8, R7, RZ, P2 ;  /* 0x000000ff07087207 */ /* 0x000fe40001000000 */
[----:B------:R-:W-:Y:S02]  /*0690*/  ISETP.NE.AND P1, PT, R10, RZ, P1 ;  /* 0x000000ff0a00720c */ /* 0x000fe40000f25270 */
[----:B------:R-:W-:Y:S02]  /*06a0*/  SHF.R.U32.HI R8, RZ, R8, R5 ;  /* 0x00000008ff087219 */ /* 0x000fe40000011605 */
[----:B------:R-:W-:-:S02]  /*06b0*/  PLOP3.LUT P0, PT, P0, P1, PT, 0xf8, 0x8f ;  /* 0x00000000008f781c */ /* 0x000fc40000703f70 */
[----:B------:R-:W-:Y:S02]  /*06c0*/  SHF.R.U32.HI R10, RZ, 0x1, R8 ;  /* 0x00000001ff0a7819 */ /* 0x000fe40000011608 */
[----:B------:R-:W-:-:S04]  /*06d0*/  SEL R3, RZ, 0x1, !P0 ;  /* 0x00000001ff037807 */ /* 0x000fc80004000000 */
[----:B------:R-:W-:-:S04]  /*06e0*/  LOP3.LUT R3, R3, 0x1, R10, 0xf8, !PT ;  /* 0x0000000103037812 */ /* 0x000fc800078ef80a */
[----:B------:R-:W-:-:S05]  /*06f0*/  LOP3.LUT R3, R3, R8, RZ, 0xc0, !PT ;  /* 0x0000000803037212 */ /* 0x000fca00078ec0ff */
[----:B------:R-:W-:-:S05]  /*0700*/  IMAD.IADD R3, R10, 0x1, R3 ;  /* 0x000000010a037824 */ /* 0x000fca00078e0203 */
[----:B------:R-:W-:Y:S01]  /*0710*/  LOP3.LUT R0, R3, R0, RZ, 0xfc, !PT ;  /* 0x0000000003007212 */ /* 0x000fe200078efcff */
[----:B------:R-:W-:Y:S06]  /*0720*/  BRA `(.L_x_9) ;  /* 0x0000000000347947 */ /* 0x000fec0003800000 */
.L_x_8:
[----:B------:R-:W-:-:S04]  /*0730*/  LOP3.LUT R0, R0, 0x80000000, RZ, 0xc0, !PT ;  /* 0x8000000000007812 */ /* 0x000fc800078ec0ff */
[----:B------:R-:W-:Y:S01]  /*0740*/  LOP3.LUT R0, R0, 0x7f800000, RZ, 0xfc, !PT ;  /* 0x7f80000000007812 */ /* 0x000fe200078efcff */
[----:B------:R-:W-:Y:S06]  /*0750*/  BRA `(.L_x_9) ;  /* 0x0000000000287947 */ /* 0x000fec0003800000 */
.L_x_7:
[----:B------:R-:W-:Y:S01]  /*0760*/  IMAD R0, R7, 0x800000, R0 ;  /* 0x0080000007007824 */ /* 0x000fe200078e0200 */
[----:B------:R-:W-:Y:S06]  /*0770*/  BRA `(.L_x_9) ;  /* 0x0000000000207947 */ /* 0x000fec0003800000 */
.L_x_6:
[----:B------:R-:W-:-:S04]  /*0780*/  LOP3.LUT R0, R5, 0x80000000, R9, 0x48, !PT ;  /* 0x8000000005007812 */ /* 0x000fc800078e4809 */
[----:B------:R-:W-:Y:S01]  /*0790*/  LOP3.LUT R0, R0, 0x7f800000, RZ, 0xfc, !PT ;  /* 0x7f80000000007812 */ /* 0x000fe200078efcff */
[----:B------:R-:W-:Y:S06]  /*07a0*/  BRA `(.L_x_9) ;  /* 0x0000000000147947 */ /* 0x000fec0003800000 */
.L_x_5:
[----:B------:R-:W-:Y:S01]  /*07b0*/  LOP3.LUT R0, R5, 0x80000000, R9, 0x48, !PT ;  /* 0x8000000005007812 */ /* 0x000fe200078e4809 */
[----:B------:R-:W-:Y:S06]  /*07c0*/  BRA `(.L_x_9) ;  /* 0x00000000000c7947 */ /* 0x000fec0003800000 */
.L_x_4:
[----:B------:R-:W0:Y:S01]  /*07d0*/  MUFU.RSQ R0, -QNAN ;  /* 0xffc0000000007908 */ /* 0x000e220000001400 */
[----:B------:R-:W-:Y:S05]  /*07e0*/  BRA `(.L_x_9) ;  /* 0x0000000000047947 */ /* 0x000fea0003800000 */
.L_x_3:
[----:B------:R-:W-:-:S07]  /*07f0*/  FADD.FTZ R0, R0, R3 ;  /* 0x0000000300007221 */ /* 0x000fce0000010000 */
.L_x_9:
[----:B------:R-:W-:-:S04]  /*0800*/  IMAD.MOV.U32 R7, RZ, RZ, 0x0 ;  /* 0x00000000ff077424 */ /* 0x000fc800078e00ff */
[----:B0-----:R-:W-:Y:S05]  /*0810*/  RET.REL.NODEC R6 `(_Z7k_scalePfif) ;  /* 0xfffffff406f87950 */ /* 0x001fea0003c3ffff */
.L_x_10:
        /* <DEDUP_REMOVED lines=14> */
.L_x_14:


//--------------------- .text._Z10k_power_dbPKfPfif --------------------------
	.section	.text._Z10k_power_dbPKfPfif,"ax",@progbits
	.align	128
        .global         _Z10k_power_dbPKfPfif
        .type           _Z10k_power_dbPKfPfif,@function
        .size           _Z10k_power_dbPKfPfif,(.L_x_17 - _Z10k_power_dbPKfPfif)
        .other          _Z10k_power_dbPKfPfif,@"STO_CUDA_ENTRY STV_DEFAULT"
_Z10k_power_dbPKfPfif:
.text._Z10k_power_dbPKfPfif:
        /* <DEDUP_REMOVED lines=8> */
[----:B------:R-:W0:Y:S01]  /*0080*/  LDC.64 R4, c[0x0][0x380] ;  /* 0x0000e000ff047b82 */ /* 0x000e220000000a00 */
[----:B------:R-:W1:Y:S01]  /*0090*/  LDCU.64 UR4, c[0x0][0x358] ;  /* 0x00006b00ff0477ac */ /* 0x000e620008000a00 */
[----:B------:R-:W-:Y:S01]  /*00a0*/  SHF.L.U32 R3, R2, 0x1, RZ ;  /* 0x0000000102037819 */ /* 0x000fe200000006ff */
[----:B------:R-:W-:Y:S01]  /*00b0*/  HFMA2 R7, -RZ, RZ, 1.5048828125, 33.21875 ;  /* 0x3e055027ff077431 */ /* 0x000fe200000001ff */
[----:B------:R-:W2:Y:S03]  /*00c0*/  LDCU UR6, c[0x0][0x394] ;  /* 0x00007280ff0677ac */ /* 0x000ea60008000800 */
[----:B0-----:R-:W-:-:S05]  /*00d0*/  IMAD.WIDE R4, R3, 0x4, R4 ;  /* 0x0000000403047825 */ /* 0x001fca00078e0204 */
[----:B-1----:R-:W3:Y:S04]  /*00e0*/  LDG.E.CONSTANT R3, desc[UR4][R4.64+0x4] ;  /* 0x0000040404037981 */ /* 0x002ee8000c1e9900 */
[----:B------:R0:W4:Y:S02]  /*00f0*/  LDG.E.CONSTANT R0, desc[UR4][R4.64] ;  /* 0x0000000404007981 */ /* 0x000124000c1e9900 */
[----:B0-----:R-:W0:Y:S01]  /*0100*/  LDC.64 R4, c[0x0][0x388] ;  /* 0x0000e200ff047b82 */ /* 0x001e220000000a00 */
[----:B---3--:R-:W-:-:S04]  /*0110*/  FMUL R3, R3, R3 ;  /* 0x0000000303037220 */ /* 0x008fc80000400000 */
[----:B----4-:R-:W-:-:S05]  /*0120*/  FFMA R3, R0, R0, R3 ;  /* 0x0000000000037223 */ /* 0x010fca0000000003 */
[----:B------:R-:W-:-:S04]  /*0130*/  FMNMX R3, R3, 1.000000003171076851e-30, !PT ;  /* 0x0da2426003037809 */ /* 0x000fc80007800000 */
[C---:B------:R-:W-:Y:S02]  /*0140*/  IADD3 R0, PT, PT, R3.reuse, -0x3f2aaaab, RZ ;  /* 0xc0d5555503007810 */ /* 0x040fe40007ffe0ff */
[----:B------:R-:W-:Y:S02]  /*0150*/  ISETP.GT.U32.AND P0, PT, R3, 0x7f7fffff, PT ;  /* 0x7f7fffff0300780c */ /* 0x000fe40003f04070 */
[----:B------:R-:W-:-:S04]  /*0160*/  LOP3.LUT R0, R0, 0xff800000, RZ, 0xc0, !PT ;  /* 0xff80000000007812 */ /* 0x000fc800078ec0ff */
[-C--:B------:R-:W-:Y:S02]  /*0170*/  IADD3 R6, PT, PT, R3, -R0.reuse, RZ ;  /* 0x8000000003067210 */ /* 0x080fe40007ffe0ff */
[----:B------:R-:W-:-:S03]  /*0180*/  I2FP.F32.S32 R0, R0 ;  /* 0x0000000000007245 */ /* 0x000fc60000201400 */
[----:B------:R-:W-:Y:S02]  /*0190*/  FADD R6, R6, -1 ;  /* 0xbf80000006067421 */ /* 0x000fe40000000000 */
[----:B------:R-:W-:Y:S02]  /*01a0*/  FFMA R0, R0, 1.1920928955078125e-07, RZ ;  /* 0x3400000000007823 */ /* 0x000fe400000000ff */
[----:B------:R-:W-:-:S04]  /*01b0*/  FFMA R7, R6, -R7, 0.14084610342979431152 ;  /* 0x3e1039f606077423 */ /* 0x000fc80000000807 */
[----:B------:R-:W-:-:S04]  /*01c0*/  FFMA R7, R6, R7, -0.12148627638816833496 ;  /* 0xbdf8cdcc06077423 */ /* 0x000fc80000000007 */
[----:B------:R-:W-:-:S04]  /*01d0*/  FFMA R7, R6, R7, 0.13980610668659210205 ;  /* 0x3e0f295506077423 */ /* 0x000fc80000000007 */
[----:B------:R-:W-:-:S04]  /*01e0*/  FFMA R7, R6, R7, -0.16684235632419586182 ;  /* 0xbe2ad8b906077423 */ /* 0x000fc80000000007 */
[----:B------:R-:W-:-:S04]  /*01f0*/  FFMA R7, R6, R7, 0.20012299716472625732 ;  /* 0x3e4ced0b06077423 */ /* 0x000fc80000000007 */
[----:B------:R-:W-:-:S04]  /*0200*/  FFMA R7, R6, R7, -0.24999669194221496582 ;  /* 0xbe7fff2206077423 */ /* 0x000fc80000000007 */
[----:B------:R-:W-:-:S04]  /*0210*/  FFMA R7, R6, R7, 0.33333182334899902344 ;  /* 0x3eaaaa7806077423 */ /* 0x000fc80000000007 */
[----:B------:R-:W-:-:S04]  /*0220*/  FFMA R7, R6, R7, -0.5 ;  /* 0xbf00000006077423 */ /* 0x000fc80000000007 */
[----:B------:R-:W-:-:S04]  /*0230*/  FMUL R7, R6, R7 ;  /* 0x0000000706077220 */ /* 0x000fc80000400000 */
[----:B------:R-:W-:Y:S01]  /*0240*/  FFMA R7, R6, R7, R6 ;  /* 0x0000000706077223 */ /* 0x000fe20000000006 */
[----:B------:R-:W-:-:S03]  /*0250*/  MOV R6, 0x7f800000 ;  /* 0x7f80000000067802 */ /* 0x000fc60000000f00 */
[----:B------:R-:W-:Y:S02]  /*0260*/  FFMA R0, R0, 0.69314718246459960938, R7 ;  /* 0x3f31721800007823 */ /* 0x000fe40000000007 */
[----:B------:R-:W-:Y:S01]  /*0270*/  @P0 FFMA R0, R3, R6, +INF ;  /* 0x7f80000003000423 */ /* 0x000fe20000000006 */
[----:B0-----:R-:W-:-:S04]  /*0280*/  IMAD.WIDE R2, R2, 0x4, R4 ;  /* 0x0000000402027825 */ /* 0x001fc800078e0204 */
[----:B------:R-:W-:-:S04]  /*0290*/  FMUL R0, R0, 0.43429449200630187988 ;  /* 0x3ede5bd900007820 */ /* 0x000fc80000400000 */
[----:B------:R-:W-:-:S05]  /*02a0*/  FMUL R0, R0, 10 ;  /* 0x4120000000007820 */ /* 0x000fca0000400000 */
[----:B--2---:R-:W-:-:S05]  /*02b0*/  FMNMX R5, R0, UR6, !PT ;  /* 0x0000000600057c09 */ /* 0x004fca000f800000 */
[----:B------:R-:W-:Y:S01]  /*02c0*/  STG.E desc[UR4][R2.64], R5 ;  /* 0x0000000502007986 */ /* 0x000fe2000c101904 */
[----:B------:R-:W-:Y:S05]  /*02d0*/  EXIT ;  /* 0x000000000000794d */ /* 0x000fea0003800000 */
.L_x_11:
        /* <DEDUP_REMOVED lines=10> */
.L_x_17:


//--------------------- .text._Z7k_powerPKfPfi    --------------------------
	.section	.text._Z7k_powerPKfPfi,"ax",@progbits
	.align	128
        .global         _Z7k_powerPKfPfi
        .type           _Z7k_powerPKfPfi,@function
        .size           _Z7k_powerPKfPfi,(.L_x_18 - _Z7k_powerPKfPfi)
        .other          _Z7k_powerPKfPfi,@"STO_CUDA_ENTRY STV_DEFAULT"
_Z7k_powerPKfPfi:
.text._Z7k_powerPKfPfi:
        /* <DEDUP_REMOVED lines=10> */
[----:B------:R-:W-:-:S05]  /*00a0*/  SHF.L.U32 R5, R7, 0x1, RZ ;  /* 0x0000000107057819 */ /* 0x000fca00000006ff */
[----:B0-----:R-:W-:Y:S02]  /*00b0*/  IMAD.WIDE R2, R5, 0x4, R2 ;  /* 0x0000000405027825 */ /* 0x001fe400078e0202 */
[----:B------:R-:W0:Y:S03]  /*00c0*/  LDC.64 R4, c[0x0][0x388] ;  /* 0x0000e200ff047b82 */ /* 0x000e260000000a00 */
[----:B-1----:R-:W2:Y:S04]  /*00d0*/  LDG.E.CONSTANT R6, desc[UR4][R2.64+0x4] ;  /* 0x0000040402067981 */ /* 0x002ea8000c1e9900 */
[----:B------:R-:W3:Y:S01]  /*00e0*/  LDG.E.CONSTANT R0, desc[UR4][R2.64] ;  /* 0x0000000402007981 */ /* 0x000ee2000c1e9900 */
[----:B0-----:R-:W-:-:S04]  /*00f0*/  IMAD.WIDE R4, R7, 0x4, R4 ;  /* 0x0000000407047825 */ /* 0x001fc800078e0204 */
[----:B--2---:R-:W-:-:S04]  /*0100*/  FMUL R9, R6, R6 ;  /* 0x0000000606097220 */ /* 0x004fc80000400000 */
[----:B---3--:R-:W-:-:S05]  /*0110*/  FFMA R9, R0, R0, R9 ;  /* 0x0000000000097223 */ /* 0x008fca0000000009 */
[----:B------:R-:W-:Y:S01]  /*0120*/  STG.E desc[UR4][R4.64], R9 ;  /* 0x0000000904007986 */ /* 0x000fe2000c101904 */
[----:B------:R-:W-:Y:S05]  /*0130*/  EXIT ;  /* 0x000000000000794d */ /* 0x000fea0003800000 */
.L_x_12:
        /* <DEDUP_REMOVED lines=12> */
.L_x_18:


//--------------------- .text._Z12saxpy_kernelfPKfS0_Pfi --------------------------
	.section	.text._Z12saxpy_kernelfPKfS0_Pfi,"ax",@progbits
	.align	128
        .global         _Z12saxpy_kernelfPKfS0_Pfi
        .type           _Z12saxpy_kernelfPKfS0_Pfi,@function
        .size           _Z12saxpy_kernelfPKfS0_Pfi,(.L_x_19 - _Z12saxpy_kernelfPKfS0_Pfi)
        .other          _Z12saxpy_kernelfPKfS0_Pfi,@"STO_CUDA_ENTRY STV_DEFAULT"
_Z12saxpy_kernelfPKfS0_Pfi:
.text._Z12saxpy_kernelfPKfS0_Pfi:
        /* <DEDUP_REMOVED lines=10> */
[----:B------:R-:W2:Y:S06]  /*00a0*/  LDCU UR6, c[0x0][0x380] ;  /* 0x00007000ff0677ac */ /* 0x000eac0008000800 */
[----:B------:R-:W3:Y:S08]  /*00b0*/  LDC.64 R4, c[0x0][0x390] ;  /* 0x0000e400ff047b82 */ /* 0x000ef00000000a00 */
[----:B------:R-:W4:Y:S01]  /*00c0*/  LDC.64 R6, c[0x0][0x398] ;  /* 0x0000e600ff067b82 */ /* 0x000f220000000a00 */
[----:B0-----:R-:W-:-:S06]  /*00d0*/  IMAD.WIDE R2, R9, 0x4, R2 ;  /* 0x0000000409027825 */ /* 0x001fcc00078e0202 */
[----:B-1----:R-:W2:Y:S01]  /*00e0*/  LDG.E R2, desc[UR4][R2.64] ;  /* 0x0000000402027981 */ /* 0x002ea2000c1e1900 */
[----:B---3--:R-:W-:-:S06]  /*00f0*/  IMAD.WIDE R4, R9, 0x4, R4 ;  /* 0x0000000409047825 */ /* 0x008fcc00078e0204 */
[----:B------:R-:W2:Y:S01]  /*0100*/  LDG.E R5, desc[UR4][R4.64] ;  /* 0x0000000404057981 */ /* 0x000ea2000c1e1900 */
[----:B----4-:R-:W-:-:S04]  /*0110*/  IMAD.WIDE R6, R9, 0x4, R6 ;  /* 0x0000000409067825 */ /* 0x010fc800078e0206 */
[----:B--2---:R-:W-:-:S05]  /*0120*/  FFMA R9, R2, UR6, R5 ;  /* 0x0000000602097c23 */ /* 0x004fca0008000005 */
[----:B------:R-:W-:Y:S01]  /*0130*/  STG.E desc[UR4][R6.64], R9 ;  /* 0x0000000906007986 */ /* 0x000fe2000c101904 */
[----:B------:R-:W-:Y:S05]  /*0140*/  EXIT ;  /* 0x000000000000794d */ /* 0x000fea0003800000 */
.L_x_13:
        /* <DEDUP_REMOVED lines=11> */
.L_x_19:


//--------------------- .nv.shared.reserved.0     --------------------------
	.section	.nv.shared.reserved.0,"aw",@nobits
	.weak		__nv_reservedSMEM_offset_0_alias
	.size		__nv_reservedSMEM_offset_0_alias, 0, 64
	.other		__nv_reservedSMEM_offset_0_alias,@"STO_CUDA_RESERVED_SHARED STV_DEFAULT"
__nv_reservedSMEM_offset_0_alias:
	.zero		0
	.zero		64


//--------------------- .nv.constant0._Z22k_fftshift_interleavedPfi --------------------------
	.section	.nv.constant0._Z22k_fftshift_interleavedPfi,"a",@progbits
	.sectionflags	@""
	.align	4
.nv.constant0._Z22k_fftshift_interleavedPfi:
	.zero		908


//--------------------- .nv.constant0._Z7k_scalePfif --------------------------
	.section	.nv.constant0._Z7k_scalePfif,"a",@progbits
	.sectionflags	@""
	.align	4
.nv.constant0._Z7k_scalePfif:
	.zero		912


//--------------------- .nv.constant0._Z10k_power_dbPKfPfif --------------------------
	.section	.nv.constant0._Z10k_power_dbPKfPfif,"a",@progbits
	.sectionflags	@""
	.align	4
.nv.constant0._Z10k_power_dbPKfPfif:
	.zero		920


//--------------------- .nv.constant0._Z7k_powerPKfPfi --------------------------
	.section	.nv.constant0._Z7k_powerPKfPfi,"a",@progbits
	.sectionflags	@""
	.align	4
.nv.constant0._Z7k_powerPKfPfi:
	.zero		916


//--------------------- .nv.constant0._Z12saxpy_kernelfPKfS0_Pfi --------------------------
	.section	.nv.constant0._Z12saxpy_kernelfPKfS0_Pfi,"a",@progbits
	.sectionflags	@""
	.align	4
.nv.constant0._Z12saxpy_kernelfPKfS0_Pfi:
	.zero		932


//--------------------- SYMBOLS --------------------------

	.type		.nv.reservedSmem.offset0,@object
	.size		.nv.reservedSmem.offset0,0x4
